//
// Generated by NVIDIA NVVM Compiler
//
// Compiler Build ID: CL-36424714
// Cuda compilation tools, release 13.0, V13.0.88
// Based on NVVM 20.0.0
//

.version 9.0
.target sm_100
.address_size 64

	// .globl	_Z26gaussian_background_kernelPhS_S_S_S_S_PiS0_ii
// _ZZ26gaussian_background_kernelPhS_S_S_S_S_PiS0_iiE5alpha has been demoted
// _ZZ26gaussian_background_kernelPhS_S_S_S_S_PiS0_iiE5cdiff has been demoted
// _ZZ26gaussian_background_kernelPhS_S_S_S_S_PiS0_iiE5pixel has been demoted
// _ZZ26gaussian_background_kernelPhS_S_S_S_S_PiS0_iiE10ameanpixel has been demoted
// _ZZ26gaussian_background_kernelPhS_S_S_S_S_PiS0_iiE9avarpixel has been demoted
// _ZZ26gaussian_background_kernelPhS_S_S_S_S_PiS0_iiE10cmeanpixel has been demoted
// _ZZ26gaussian_background_kernelPhS_S_S_S_S_PiS0_iiE9cvarpixel has been demoted

.visible .entry _Z26gaussian_background_kernelPhS_S_S_S_S_PiS0_ii(
	.param .u64 .ptr .align 1 _Z26gaussian_background_kernelPhS_S_S_S_S_PiS0_ii_param_0,
	.param .u64 .ptr .align 1 _Z26gaussian_background_kernelPhS_S_S_S_S_PiS0_ii_param_1,
	.param .u64 .ptr .align 1 _Z26gaussian_background_kernelPhS_S_S_S_S_PiS0_ii_param_2,
	.param .u64 .ptr .align 1 _Z26gaussian_background_kernelPhS_S_S_S_S_PiS0_ii_param_3,
	.param .u64 .ptr .align 1 _Z26gaussian_background_kernelPhS_S_S_S_S_PiS0_ii_param_4,
	.param .u64 .ptr .align 1 _Z26gaussian_background_kernelPhS_S_S_S_S_PiS0_ii_param_5,
	.param .u64 .ptr .align 1 _Z26gaussian_background_kernelPhS_S_S_S_S_PiS0_ii_param_6,
	.param .u64 .ptr .align 1 _Z26gaussian_background_kernelPhS_S_S_S_S_PiS0_ii_param_7,
	.param .u32 _Z26gaussian_background_kernelPhS_S_S_S_S_PiS0_ii_param_8,
	.param .u32 _Z26gaussian_background_kernelPhS_S_S_S_S_PiS0_ii_param_9
)
{
	.reg .pred 	%p<6>;
	.reg .b16 	%rs<17>;
	.reg .b32 	%r<41>;
	.reg .b32 	%f<36>;
	.reg .b64 	%rd<35>;
	// demoted variable
	.shared .align 4 .f32 _ZZ26gaussian_background_kernelPhS_S_S_S_S_PiS0_iiE5alpha;
	// demoted variable
	.shared .align 4 .u32 _ZZ26gaussian_background_kernelPhS_S_S_S_S_PiS0_iiE5cdiff;
	// demoted variable
	.shared .align 4 .f32 _ZZ26gaussian_background_kernelPhS_S_S_S_S_PiS0_iiE5pixel;
	// demoted variable
	.shared .align 4 .f32 _ZZ26gaussian_background_kernelPhS_S_S_S_S_PiS0_iiE10ameanpixel;
	// demoted variable
	.shared .align 4 .f32 _ZZ26gaussian_background_kernelPhS_S_S_S_S_PiS0_iiE9avarpixel;
	// demoted variable
	.shared .align 4 .f32 _ZZ26gaussian_background_kernelPhS_S_S_S_S_PiS0_iiE10cmeanpixel;
	// demoted variable
	.shared .align 4 .f32 _ZZ26gaussian_background_kernelPhS_S_S_S_S_PiS0_iiE9cvarpixel;
	ld.param.u64 	%rd10, [_Z26gaussian_background_kernelPhS_S_S_S_S_PiS0_ii_param_1];
	ld.param.u64 	%rd12, [_Z26gaussian_background_kernelPhS_S_S_S_S_PiS0_ii_param_3];
	ld.param.u64 	%rd13, [_Z26gaussian_background_kernelPhS_S_S_S_S_PiS0_ii_param_4];
	ld.param.u64 	%rd16, [_Z26gaussian_background_kernelPhS_S_S_S_S_PiS0_ii_param_5];
	ld.param.u64 	%rd14, [_Z26gaussian_background_kernelPhS_S_S_S_S_PiS0_ii_param_6];
	ld.param.u32 	%r5, [_Z26gaussian_background_kernelPhS_S_S_S_S_PiS0_ii_param_8];
	ld.param.u32 	%r6, [_Z26gaussian_background_kernelPhS_S_S_S_S_PiS0_ii_param_9];
	cvta.to.global.u64 	%rd1, %rd16;
	mov.u32 	%r7, %ctaid.x;
	mov.u32 	%r8, %ntid.x;
	mov.u32 	%r9, %tid.x;
	mad.lo.s32 	%r10, %r7, %r8, %r9;
	cvt.u64.u32 	%rd17, %r10;
	mov.u32 	%r11, %ctaid.y;
	mov.u32 	%r12, %ntid.y;
	mov.u32 	%r13, %tid.y;
	mad.lo.s32 	%r14, %r11, %r12, %r13;
	cvt.u64.u32 	%rd18, %r14;
	cvt.s64.s32 	%rd19, %r6;
	mad.lo.s64 	%rd2, %rd19, %rd17, %rd18;
	mul.lo.s32 	%r15, %r6, %r5;
	cvt.s64.s32 	%rd20, %r15;
	setp.ge.u64 	%p1, %rd2, %rd20;
	@%p1 bra 	$L__BB0_11;
	ld.param.u64 	%rd34, [_Z26gaussian_background_kernelPhS_S_S_S_S_PiS0_ii_param_7];
	ld.param.u64 	%rd33, [_Z26gaussian_background_kernelPhS_S_S_S_S_PiS0_ii_param_2];
	ld.param.u64 	%rd32, [_Z26gaussian_background_kernelPhS_S_S_S_S_PiS0_ii_param_0];
	cvta.to.global.u64 	%rd21, %rd14;
	cvta.to.global.u64 	%rd22, %rd10;
	cvta.to.global.u64 	%rd23, %rd12;
	cvta.to.global.u64 	%rd24, %rd33;
	cvta.to.global.u64 	%rd25, %rd13;
	cvta.to.global.u64 	%rd26, %rd32;
	add.s64 	%rd27, %rd26, %rd2;
	ld.global.u8 	%rs1, [%rd27];
	cvt.rn.f32.u16 	%f1, %rs1;
	st.shared.f32 	[_ZZ26gaussian_background_kernelPhS_S_S_S_S_PiS0_iiE5pixel], %f1;
	add.s64 	%rd3, %rd22, %rd2;
	ld.global.u8 	%rs2, [%rd3];
	cvt.rn.f32.u16 	%f2, %rs2;
	st.shared.f32 	[_ZZ26gaussian_background_kernelPhS_S_S_S_S_PiS0_iiE10ameanpixel], %f2;
	add.s64 	%rd4, %rd23, %rd2;
	ld.global.u8 	%rs3, [%rd4];
	cvt.rn.f32.u16 	%f3, %rs3;
	st.shared.f32 	[_ZZ26gaussian_background_kernelPhS_S_S_S_S_PiS0_iiE9avarpixel], %f3;
	add.s64 	%rd5, %rd24, %rd2;
	ld.global.u8 	%rs4, [%rd5];
	cvt.rn.f32.u16 	%f4, %rs4;
	st.shared.f32 	[_ZZ26gaussian_background_kernelPhS_S_S_S_S_PiS0_iiE10cmeanpixel], %f4;
	add.s64 	%rd6, %rd25, %rd2;
	ld.global.u8 	%rs5, [%rd6];
	cvt.rn.f32.u16 	%f5, %rs5;
	st.shared.f32 	[_ZZ26gaussian_background_kernelPhS_S_S_S_S_PiS0_iiE9cvarpixel], %f5;
	sub.f32 	%f6, %f1, %f2;
	cvt.rzi.s32.f32 	%r16, %f6;
	sub.f32 	%f7, %f1, %f4;
	cvt.rzi.s32.f32 	%r1, %f7;
	st.shared.u32 	[_ZZ26gaussian_background_kernelPhS_S_S_S_S_PiS0_iiE5cdiff], %r1;
	mul.lo.s32 	%r17, %r16, %r16;
	cvt.rn.f32.u32 	%f8, %r17;
	mul.f32 	%f9, %f3, 0f41100000;
	setp.leu.f32 	%p2, %f9, %f8;
	shl.b64 	%rd28, %rd2, 2;
	add.s64 	%rd7, %rd21, %rd28;
	cvta.to.global.u64 	%rd29, %rd34;
	add.s64 	%rd8, %rd29, %rd28;
	@%p2 bra 	$L__BB0_3;
	ld.global.u32 	%r27, [%rd7];
	cvt.rn.f32.s32 	%f23, %r27;
	rcp.rn.f32 	%f24, %f23;
	st.shared.f32 	[_ZZ26gaussian_background_kernelPhS_S_S_S_S_PiS0_iiE5alpha], %f24;
	mov.f32 	%f25, 0f3F800000;
	sub.f32 	%f26, %f25, %f24;
	mul.f32 	%f27, %f24, %f1;
	fma.rn.f32 	%f28, %f26, %f2, %f27;
	cvt.rzi.u32.f32 	%r28, %f28;
	cvt.u16.u32 	%rs9, %r28;
	and.b16  	%rs10, %rs9, 255;
	st.global.u8 	[%rd3], %rs9;
	cvt.rn.f32.u16 	%f29, %rs10;
	sub.f32 	%f30, %f29, %f1;
	cvt.rzi.s32.f32 	%r29, %f30;
	mul.lo.s32 	%r30, %r29, %r29;
	cvt.rn.f32.u32 	%f31, %r30;
	mul.f32 	%f32, %f24, %f31;
	fma.rn.f32 	%f33, %f26, %f3, %f32;
	cvt.rzi.u32.f32 	%r31, %f33;
	st.global.u8 	[%rd4], %r31;
	ld.global.u32 	%r32, [%rd7];
	add.s32 	%r33, %r32, 1;
	st.global.u32 	[%rd7], %r33;
	ld.global.u32 	%r40, [%rd8];
	bra.uni 	$L__BB0_6;
$L__BB0_3:
	mul.lo.s32 	%r18, %r1, %r1;
	cvt.rn.f32.u32 	%f10, %r18;
	mul.f32 	%f11, %f5, 0f41100000;
	setp.leu.f32 	%p3, %f11, %f10;
	@%p3 bra 	$L__BB0_5;
	ld.global.u32 	%r21, [%rd8];
	cvt.rn.f32.s32 	%f12, %r21;
	rcp.rn.f32 	%f13, %f12;
	st.shared.f32 	[_ZZ26gaussian_background_kernelPhS_S_S_S_S_PiS0_iiE5alpha], %f13;
	mov.f32 	%f14, 0f3F800000;
	sub.f32 	%f15, %f14, %f13;
	mul.f32 	%f16, %f13, %f1;
	fma.rn.f32 	%f17, %f15, %f4, %f16;
	cvt.rzi.u32.f32 	%r22, %f17;
	cvt.u16.u32 	%rs7, %r22;
	and.b16  	%rs8, %rs7, 255;
	st.global.u8 	[%rd5], %rs7;
	cvt.rn.f32.u16 	%f18, %rs8;
	sub.f32 	%f19, %f18, %f1;
	cvt.rzi.s32.f32 	%r23, %f19;
	st.shared.u32 	[_ZZ26gaussian_background_kernelPhS_S_S_S_S_PiS0_iiE5cdiff], %r23;
	mul.lo.s32 	%r24, %r23, %r23;
	cvt.rn.f32.u32 	%f20, %r24;
	mul.f32 	%f21, %f13, %f20;
	fma.rn.f32 	%f22, %f15, %f5, %f21;
	cvt.rzi.u32.f32 	%r25, %f22;
	st.global.u8 	[%rd6], %r25;
	ld.global.u32 	%r26, [%rd8];
	add.s32 	%r40, %r26, 1;
	st.global.u32 	[%rd8], %r40;
	bra.uni 	$L__BB0_6;
$L__BB0_5:
	cvt.rzi.u32.f32 	%r20, %f1;
	st.global.u8 	[%rd5], %r20;
	mov.b16 	%rs6, 255;
	st.global.u8 	[%rd6], %rs6;
	mov.b32 	%r40, 1;
	st.global.u32 	[%rd8], %r40;
$L__BB0_6:
	ld.global.u32 	%r34, [%rd7];
	setp.le.s32 	%p4, %r40, %r34;
	@%p4 bra 	$L__BB0_8;
	ld.global.u8 	%rs11, [%rd5];
	st.global.u8 	[%rd3], %rs11;
	ld.global.u8 	%rs12, [%rd6];
	st.global.u8 	[%rd4], %rs12;
	ld.global.u32 	%r35, [%rd8];
	st.global.u32 	[%rd7], %r35;
	cvt.rzi.u32.f32 	%r36, %f1;
	st.global.u8 	[%rd5], %r36;
	mov.b16 	%rs13, 255;
	st.global.u8 	[%rd6], %rs13;
	mov.b32 	%r37, 1;
	st.global.u32 	[%rd8], %r37;
$L__BB0_8:
	ld.global.u8 	%rs14, [%rd3];
	cvt.rn.f32.u16 	%f34, %rs14;
	sub.f32 	%f35, %f1, %f34;
	cvt.rzi.s32.f32 	%r38, %f35;
	mul.lo.s32 	%r39, %r38, %r38;
	setp.gt.u32 	%p5, %r39, 60;
	@%p5 bra 	$L__BB0_10;
	add.s64 	%rd31, %rd1, %rd2;
	mov.b16 	%rs16, 0;
	st.global.u8 	[%rd31], %rs16;
	bra.uni 	$L__BB0_11;
$L__BB0_10:
	add.s64 	%rd30, %rd1, %rd2;
	mov.b16 	%rs15, 255;
	st.global.u8 	[%rd30], %rs15;
$L__BB0_11:
	ret;

}


// ===== COMPILED SASS (sm_100) =====

	.target	sm_100

	.elftype	@"ET_EXEC"


//--------------------- .note.nv.tkinfo           --------------------------
	.section	.note.nv.tkinfo,"",@"SHT_NOTE"
	.sectionflags	@"SHF_NOTE_NV_TKINFO"
	.tkinfo
        /*0018*/ 	.word	0x00000002
        /*0030*/ 	.string	""
        /*0030*/ 	.string	"ptxas"
        /*0030*/ 	.string	"Cuda compilation tools, release 13.0, V13.0.88"
        /*0030*/ 	.string	"Build cuda_13.0.r13.0/compiler.36424714_0"
        /*0030*/ 	.string	"-arch sm_100 -m 64 "



//--------------------- .note.nv.cuinfo           --------------------------
	.section	.note.nv.cuinfo,"",@"SHT_NOTE"
	.sectionflags	@"SHF_NOTE_NV_CUINFO"
        /*0018*/ 	.short	0x0002
        /*001a*/ 	.short	0x0064
        /*001c*/ 	.short	0x0082
	.zero		2


//--------------------- .nv.info                  --------------------------
	.section	.nv.info,"",@"SHT_CUDA_INFO"
	.align	4


	//----- nvinfo : EIATTR_REGCOUNT
	.align		4
        /*0000*/ 	.byte	0x04, 0x2f
        /*0002*/ 	.short	(.L_1 - .L_0)
	.align		4
.L_0:
        /*0004*/ 	.word	index@(_Z26gaussian_background_kernelPhS_S_S_S_S_PiS0_ii)
        /*0008*/ 	.word	0x00000020


	//----- nvinfo : EIATTR_FRAME_SIZE
	.align		4
.L_1:
        /*000c*/ 	.byte	0x04, 0x11
        /*000e*/ 	.short	(.L_3 - .L_2)
	.align		4
.L_2:
        /*0010*/ 	.word	index@($__internal_0_$__cuda_sm20_rcp_rn_f32_slowpath)
        /*0014*/ 	.word	0x00000000


	//----- nvinfo : EIATTR_FRAME_SIZE
	.align		4
.L_3:
        /*0018*/ 	.byte	0x04, 0x11
        /*001a*/ 	.short	(.L_5 - .L_4)
	.align		4
.L_4:
        /*001c*/ 	.word	index@(_Z26gaussian_background_kernelPhS_S_S_S_S_PiS0_ii)
        /*0020*/ 	.word	0x00000000


	//----- nvinfo : EIATTR_MIN_STACK_SIZE
	.align		4
.L_5:
        /*0024*/ 	.byte	0x04, 0x12
        /*0026*/ 	.short	(.L_7 - .L_6)
	.align		4
.L_6:
        /*0028*/ 	.word	index@(_Z26gaussian_background_kernelPhS_S_S_S_S_PiS0_ii)
        /*002c*/ 	.word	0x00000000
.L_7:


//--------------------- .nv.compat                --------------------------
	.section	.nv.compat,"",@"SHT_CUDA_COMPAT_INFO"
	.align	4
        /*0000*/ 	.byte	0x02, 0x09, 0x00, 0x00, 0x02, 0x02, 0x01, 0x00, 0x02, 0x05, 0x05, 0x00, 0x03, 0x07, 0x01, 0x01
        /*0010*/ 	.byte	0x02, 0x03, 0x00, 0x00, 0x02, 0x06, 0x01, 0x00, 0x04, 0x0b, 0x08, 0x00, 0x09, 0x00, 0x00, 0x00
        /*0020*/ 	.byte	0x00, 0x00, 0x00, 0x00


//--------------------- .nv.info._Z26gaussian_background_kernelPhS_S_S_S_S_PiS0_ii --------------------------
	.section	.nv.info._Z26gaussian_background_kernelPhS_S_S_S_S_PiS0_ii,"",@"SHT_CUDA_INFO"
	.sectionflags	@""
	.align	4


	//----- nvinfo : EIATTR_CUDA_API_VERSION
	.align		4
        /*0000*/ 	.byte	0x04, 0x37
        /*0002*/ 	.short	(.L_9 - .L_8)
.L_8:
        /*0004*/ 	.word	0x00000082


	//----- nvinfo : EIATTR_KPARAM_INFO
	.align		4
.L_9:
        /*0008*/ 	.byte	0x04, 0x17
        /*000a*/ 	.short	(.L_11 - .L_10)
.L_10:
        /*000c*/ 	.word	0x00000000
        /*0010*/ 	.short	0x0009
        /*0012*/ 	.short	0x0044
        /*0014*/ 	.byte	0x00, 0xf0, 0x11, 0x00


	//----- nvinfo : EIATTR_KPARAM_INFO
	.align		4
.L_11:
        /*0018*/ 	.byte	0x04, 0x17
        /*001a*/ 	.short	(.L_13 - .L_12)
.L_12:
        /*001c*/ 	.word	0x00000000
        /*0020*/ 	.short	0x0008
        /*0022*/ 	.short	0x0040
        /*0024*/ 	.byte	0x00, 0xf0, 0x11, 0x00


	//----- nvinfo : EIATTR_KPARAM_INFO
	.align		4
.L_13:
        /*0028*/ 	.byte	0x04, 0x17
        /*002a*/ 	.short	(.L_15 - .L_14)
.L_14:
        /*002c*/ 	.word	0x00000000
        /*0030*/ 	.short	0x0007
        /*0032*/ 	.short	0x0038
        /*0034*/ 	.byte	0x00, 0xf5, 0x21, 0x00


	//----- nvinfo : EIATTR_KPARAM_INFO
	.align		4
.L_15:
        /*0038*/ 	.byte	0x04, 0x17
        /*003a*/ 	.short	(.L_17 - .L_16)
.L_16:
        /*003c*/ 	.word	0x00000000
        /*0040*/ 	.short	0x0006
        /*0042*/ 	.short	0x0030
        /*0044*/ 	.byte	0x00, 0xf5, 0x21, 0x00


	//----- nvinfo : EIATTR_KPARAM_INFO
	.align		4
.L_17:
        /*0048*/ 	.byte	0x04, 0x17
        /*004a*/ 	.short	(.L_19 - .L_18)
.L_18:
        /*004c*/ 	.word	0x00000000
        /*0050*/ 	.short	0x0005
        /*0052*/ 	.short	0x0028
        /*0054*/ 	.byte	0x00, 0xf5, 0x21, 0x00


	//----- nvinfo : EIATTR_KPARAM_INFO
	.align		4
.L_19:
        /*0058*/ 	.byte	0x04, 0x17
        /*005a*/ 	.short	(.L_21 - .L_20)
.L_20:
        /*005c*/ 	.word	0x00000000
        /*0060*/ 	.short	0x0004
        /*0062*/ 	.short	0x0020
        /*0064*/ 	.byte	0x00, 0xf5, 0x21, 0x00


	//----- nvinfo : EIATTR_KPARAM_INFO
	.align		4
.L_21:
        /*0068*/ 	.byte	0x04, 0x17
        /*006a*/ 	.short	(.L_23 - .L_22)
.L_22:
        /*006c*/ 	.word	0x00000000
        /*0070*/ 	.short	0x0003
        /*0072*/ 	.short	0x0018
        /*0074*/ 	.byte	0x00, 0xf5, 0x21, 0x00


	//----- nvinfo : EIATTR_KPARAM_INFO
	.align		4
.L_23:
        /*0078*/ 	.byte	0x04, 0x17
        /*007a*/ 	.short	(.L_25 - .L_24)
.L_24:
        /*007c*/ 	.word	0x00000000
        /*0080*/ 	.short	0x0002
        /*0082*/ 	.short	0x0010
        /*0084*/ 	.byte	0x00, 0xf5, 0x21, 0x00


	//----- nvinfo : EIATTR_KPARAM_INFO
	.align		4
.L_25:
        /*0088*/ 	.byte	0x04, 0x17
        /*008a*/ 	.short	(.L_27 - .L_26)
.L_26:
        /*008c*/ 	.word	0x00000000
        /*0090*/ 	.short	0x0001
        /*0092*/ 	.short	0x0008
        /*0094*/ 	.byte	0x00, 0xf5, 0x21, 0x00


	//----- nvinfo : EIATTR_KPARAM_INFO
	.align		4
.L_27:
        /*0098*/ 	.byte	0x04, 0x17
        /*009a*/ 	.short	(.L_29 - .L_28)
.L_28:
        /*009c*/ 	.word	0x00000000
        /*00a0*/ 	.short	0x0000
        /*00a2*/ 	.short	0x0000
        /*00a4*/ 	.byte	0x00, 0xf5, 0x21, 0x00


	//----- nvinfo : EIATTR_SPARSE_MMA_MASK
	.align		4
.L_29:
        /*00a8*/ 	.byte	0x03, 0x50
        /*00aa*/ 	.short	0x0000


	//----- nvinfo : EIATTR_MAXREG_COUNT
	.align		4
        /*00ac*/ 	.byte	0x03, 0x1b
        /*00ae*/ 	.short	0x00ff


	//----- nvinfo : EIATTR_MERCURY_ISA_VERSION
	.align		4
        /*00b0*/ 	.byte	0x03, 0x5f
        /*00b2*/ 	.short	0x0101


	//----- nvinfo : EIATTR_VRC_CTA_INIT_COUNT
	.align		4
        /*00b4*/ 	.byte	0x02, 0x4a
	.zero		1
	.zero		1


	//----- nvinfo : EIATTR_EXIT_INSTR_OFFSETS
	.align		4
        /*00b8*/ 	.byte	0x04, 0x1c
        /*00ba*/ 	.short	(.L_31 - .L_30)


	//   ....[0]....
.L_30:
        /*00bc*/ 	.word	0x00000130


	//   ....[1]....
        /*00c0*/ 	.word	0x00000b80


	//   ....[2]....
        /*00c4*/ 	.word	0x00000be0


	//----- nvinfo : EIATTR_CRS_STACK_SIZE
	.align		4
.L_31:
        /*00c8*/ 	.byte	0x04, 0x1e
        /*00ca*/ 	.short	(.L_33 - .L_32)
.L_32:
        /*00cc*/ 	.word	0x00000000


	//----- nvinfo : EIATTR_CBANK_PARAM_SIZE
	.align		4
.L_33:
        /*00d0*/ 	.byte	0x03, 0x19
        /*00d2*/ 	.short	0x0048


	//----- nvinfo : EIATTR_PARAM_CBANK
	.align		4
        /*00d4*/ 	.byte	0x04, 0x0a
        /*00d6*/ 	.short	(.L_35 - .L_34)
	.align		4
.L_34:
        /*00d8*/ 	.word	index@(.nv.constant0._Z26gaussian_background_kernelPhS_S_S_S_S_PiS0_ii)
        /*00dc*/ 	.short	0x0380
        /*00de*/ 	.short	0x0048


	//----- nvinfo : EIATTR_SW_WAR
	.align		4
.L_35:
        /*00e0*/ 	.byte	0x04, 0x36
        /*00e2*/ 	.short	(.L_37 - .L_36)
.L_36:
        /*00e4*/ 	.word	0x00000008
.L_37:


//--------------------- .nv.callgraph             --------------------------
	.section	.nv.callgraph,"",@"SHT_CUDA_CALLGRAPH"
	.align	4
	.sectionentsize	8
	.align		4
        /*0000*/ 	.word	0x00000000
	.align		4
        /*0004*/ 	.word	0xffffffff
	.align		4
        /*0008*/ 	.word	0x00000000
	.align		4
        /*000c*/ 	.word	0xfffffffe
	.align		4
        /*0010*/ 	.word	0x00000000
	.align		4
        /*0014*/ 	.word	0xfffffffd
	.align		4
        /*0018*/ 	.word	0x00000000
	.align		4
        /*001c*/ 	.word	0xfffffffc


//--------------------- .text._Z26gaussian_background_kernelPhS_S_S_S_S_PiS0_ii --------------------------
	.section	.text._Z26gaussian_background_kernelPhS_S_S_S_S_PiS0_ii,"ax",@progbits
	.align	128
        .global         _Z26gaussian_background_kernelPhS_S_S_S_S_PiS0_ii
        .type           _Z26gaussian_background_kernelPhS_S_S_S_S_PiS0_ii,@function
        .size           _Z26gaussian_background_kernelPhS_S_S_S_S_PiS0_ii,(.L_x_15 - _Z26gaussian_background_kernelPhS_S_S_S_S_PiS0_ii)
        .other          _Z26gaussian_background_kernelPhS_S_S_S_S_PiS0_ii,@"STO_CUDA_ENTRY STV_DEFAULT"
_Z26gaussian_background_kernelPhS_S_S_S_S_PiS0_ii:
.text._Z26gaussian_background_kernelPhS_S_S_S_S_PiS0_ii:
[----:B------:R-:W-:Y:S01]  /*0000*/  LDC R1, c[0x0][0x37c] ;  /* 0x0000df00ff017b82 */ /* 0x000fe20000000800 */
[----:B------:R-:W0:Y:S07]  /*0010*/  S2R R5, SR_TID.Y ;  /* 0x0000000000057919 */ /* 0x000e2e0000002200 */
[----:B------:R-:W1:Y:S01]  /*0020*/  LDC R3, c[0x0][0x360] ;  /* 0x0000d800ff037b82 */ /* 0x000e620000000800 */
[----:B------:R-:W2:Y:S01]  /*0030*/  LDCU.64 UR4, c[0x0][0x3c0] ;  /* 0x00007800ff0477ac */ /* 0x000ea20008000a00 */
[----:B------:R-:W1:Y:S06]  /*0040*/  S2R R0, SR_TID.X ;  /* 0x0000000000007919 */ /* 0x000e6c0000002100 */
[----:B------:R-:W0:Y:S08]  /*0050*/  S2UR UR7, SR_CTAID.Y ;  /* 0x00000000000779c3 */ /* 0x000e300000002600 */
[----:B------:R-:W0:Y:S01]  /*0060*/  LDC R4, c[0x0][0x364] ;  /* 0x0000d900ff047b82 */ /* 0x000e220000000800 */
[----:B--2---:R-:W-:-:S02]  /*0070*/  USHF.R.S32.HI UR8, URZ, 0x1f, UR5 ;  /* 0x0000001fff087899 */ /* 0x004fc40008011405 */
[----:B------:R-:W-:-:S05]  /*0080*/  UIMAD UR4, UR5, UR4, URZ ;  /* 0x00000004050472a4 */ /* 0x000fca000f8e02ff */
[----:B------:R-:W1:Y:S01]  /*0090*/  S2UR UR6, SR_CTAID.X ;  /* 0x00000000000679c3 */ /* 0x000e620000002500 */
[----:B0-----:R-:W-:Y:S02]  /*00a0*/  IMAD R4, R4, UR7, R5 ;  /* 0x0000000704047c24 */ /* 0x001fe4000f8e0205 */
[----:B------:R-:W-:Y:S02]  /*00b0*/  IMAD.MOV.U32 R5, RZ, RZ, RZ ;  /* 0x000000ffff057224 */ /* 0x000fe400078e00ff */
[----:B-1----:R-:W-:-:S04]  /*00c0*/  IMAD R3, R3, UR6, R0 ;  /* 0x0000000603037c24 */ /* 0x002fc8000f8e0200 */
[C---:B------:R-:W-:Y:S02]  /*00d0*/  IMAD R7, R3.reuse, UR8, RZ ;  /* 0x0000000803077c24 */ /* 0x040fe4000f8e02ff */
[----:B------:R-:W-:Y:S01]  /*00e0*/  IMAD.WIDE.U32 R4, R3, UR5, R4 ;  /* 0x0000000503047c25 */ /* 0x000fe2000f8e0004 */
[----:B------:R-:W-:-:S03]  /*00f0*/  USHF.R.S32.HI UR5, URZ, 0x1f, UR4 ;  /* 0x0000001fff057899 */ /* 0x000fc60008011404 */
[----:B------:R-:W-:Y:S01]  /*0100*/  IMAD.IADD R3, R5, 0x1, R7 ;  /* 0x0000000105037824 */ /* 0x000fe200078e0207 */
[----:B------:R-:W-:-:S04]  /*0110*/  ISETP.GE.U32.AND P0, PT, R4, UR4, PT ;  /* 0x0000000404007c0c */ /* 0x000fc8000bf06070 */
[----:B------:R-:W-:-:S13]  /*0120*/  ISETP.GE.U32.AND.EX P0, PT, R3, UR5, PT, P0 ;  /* 0x0000000503007c0c */ /* 0x000fda000bf06100 */
[----:B------:R-:W-:Y:S05]  /*0130*/  @P0 EXIT ;  /* 0x000000000000094d */ /* 0x000fea0003800000 */
[----:B------:R-:W0:Y:S01]  /*0140*/  LDCU.128 UR8, c[0x0][0x380] ;  /* 0x00007000ff0877ac */ /* 0x000e220008000c00 */
[----:B------:R-:W1:Y:S01]  /*0150*/  LDCU.64 UR6, c[0x0][0x358] ;  /* 0x00006b00ff0677ac */ /* 0x000e620008000a00 */
[----:B------:R-:W2:Y:S01]  /*0160*/  LDCU.128 UR12, c[0x0][0x390] ;  /* 0x00007200ff0c77ac */ /* 0x000ea20008000c00 */
[----:B------:R-:W3:Y:S01]  /*0170*/  LDCU.64 UR4, c[0x0][0x3a0] ;  /* 0x00007400ff0477ac */ /* 0x000ee20008000a00 */
[C---:B0-----:R-:W-:Y:S02]  /*0180*/  IADD3 R14, P0, PT, R4.reuse, UR8, RZ ;  /* 0x00000008040e7c10 */ /* 0x041fe4000ff1e0ff */
[C---:B------:R-:W-:Y:S02]  /*0190*/  IADD3 R8, P1, PT, R4.reuse, UR10, RZ ;  /* 0x0000000a04087c10 */ /* 0x040fe4000ff3e0ff */
[C---:B------:R-:W-:Y:S02]  /*01a0*/  IADD3.X R15, PT, PT, R3.reuse, UR9, RZ, P0, !PT ;  /* 0x00000009030f7c10 */ /* 0x040fe400087fe4ff */
[----:B------:R-:W-:Y:S01]  /*01b0*/  IADD3.X R9, PT, PT, R3, UR11, RZ, P1, !PT ;  /* 0x0000000b03097c10 */ /* 0x000fe20008ffe4ff */
[----:B------:R-:W0:Y:S01]  /*01c0*/  LDCU.128 UR8, c[0x0][0x3b0] ;  /* 0x00007600ff0877ac */ /* 0x000e220008000c00 */
[C---:B--2---:R-:W-:Y:S01]  /*01d0*/  IADD3 R6, P2, PT, R4.reuse, UR12, RZ ;  /* 0x0000000c04067c10 */ /* 0x044fe2000ff5e0ff */
[----:B-1----:R-:W2:Y:S01]  /*01e0*/  LDG.E.U8 R14, desc[UR6][R14.64] ;  /* 0x000000060e0e7981 */ /* 0x002ea2000c1e1100 */
[----:B------:R-:W-:-:S02]  /*01f0*/  IADD3 R10, P0, PT, R4, UR14, RZ ;  /* 0x0000000e040a7c10 */ /* 0x000fc4000ff1e0ff */
[C---:B------:R-:W-:Y:S01]  /*0200*/  IADD3.X R7, PT, PT, R3.reuse, UR13, RZ, P2, !PT ;  /* 0x0000000d03077c10 */ /* 0x040fe200097fe4ff */
[----:B------:R-:W4:Y:S01]  /*0210*/  LDG.E.U8 R21, desc[UR6][R8.64] ;  /* 0x0000000608157981 */ /* 0x000f22000c1e1100 */
[----:B------:R-:W-:-:S03]  /*0220*/  IADD3.X R11, PT, PT, R3, UR15, RZ, P0, !PT ;  /* 0x0000000f030b7c10 */ /* 0x000fc600087fe4ff */
[----:B------:R-:W5:Y:S04]  /*0230*/  LDG.E.U8 R19, desc[UR6][R6.64] ;  /* 0x0000000606137981 */ /* 0x000f68000c1e1100 */
[----:B------:R-:W5:Y:S01]  /*0240*/  LDG.E.U8 R18, desc[UR6][R10.64] ;  /* 0x000000060a127981 */ /* 0x000f62000c1e1100 */
[----:B---3--:R-:W-:-:S04]  /*0250*/  IADD3 R12, P1, PT, R4, UR4, RZ ;  /* 0x00000004040c7c10 */ /* 0x008fc8000ff3e0ff */
[----:B------:R-:W-:-:S05]  /*0260*/  IADD3.X R13, PT, PT, R3, UR5, RZ, P1, !PT ;  /* 0x00000005030d7c10 */ /* 0x000fca0008ffe4ff */
[----:B------:R-:W3:Y:S01]  /*0270*/  LDG.E.U8 R22, desc[UR6][R12.64] ;  /* 0x000000060c167981 */ /* 0x000ee2000c1e1100 */
[----:B------:R-:W1:Y:S01]  /*0280*/  S2UR UR5, SR_CgaCtaId ;  /* 0x00000000000579c3 */ /* 0x000e620000008800 */
[----:B------:R-:W-:Y:S01]  /*0290*/  UMOV UR4, 0x400 ;  /* 0x0000040000047882 */ /* 0x000fe20000000000 */
[C---:B------:R-:W-:Y:S01]  /*02a0*/  IMAD.SHL.U32 R16, R4.reuse, 0x4, RZ ;  /* 0x0000000404107824 */ /* 0x040fe200078e00ff */
[----:B------:R-:W-:Y:S01]  /*02b0*/  SHF.L.U64.HI R17, R4, 0x2, R3 ;  /* 0x0000000204117819 */ /* 0x000fe20000010203 */
[----:B------:R-:W-:Y:S01]  /*02c0*/  BSSY.RECONVERGENT B0, `(.L_x_0) ;  /* 0x0000073000007945 */ /* 0x000fe20003800200 */
[----:B-1----:R-:W-:Y:S01]  /*02d0*/  ULEA UR4, UR5, UR4, 0x18 ;  /* 0x0000000405047291 */ /* 0x002fe2000f8ec0ff */
[----:B--2---:R-:W-:Y:S02]  /*02e0*/  I2FP.F32.U32 R20, R14 ;  /* 0x0000000e00147245 */ /* 0x004fe40000201000 */
[----:B----4-:R-:W-:-:S05]  /*02f0*/  I2FP.F32.U32 R21, R21 ;  /* 0x0000001500157245 */ /* 0x010fca0000201000 */
[----:B------:R-:W-:-:S06]  /*0300*/  FADD R2, R20, -R21 ;  /* 0x8000001514027221 */ /* 0x000fcc0000000000 */
[----:B------:R-:W1:Y:S01]  /*0310*/  F2I.TRUNC.NTZ R2, R2 ;  /* 0x0000000200027305 */ /* 0x000e62000020f100 */
[----:B-----5:R-:W-:Y:S02]  /*0320*/  I2FP.F32.U32 R19, R19 ;  /* 0x0000001300137245 */ /* 0x020fe40000201000 */
[----:B------:R-:W-:-:S03]  /*0330*/  I2FP.F32.U32 R18, R18 ;  /* 0x0000001200127245 */ /* 0x000fc60000201000 */
[----:B------:R-:W-:Y:S02]  /*0340*/  FADD R0, R20, -R19 ;  /* 0x8000001314007221 */ /* 0x000fe40000000000 */
[----:B------:R-:W-:Y:S01]  /*0350*/  FMUL R15, R18, 9 ;  /* 0x41100000120f7820 */ /* 0x000fe20000400000 */
[----:B-1----:R-:W-:-:S03]  /*0360*/  IMAD R14, R2, R2, RZ ;  /* 0x00000002020e7224 */ /* 0x002fc600078e02ff */
[----:B------:R-:W1:Y:S02]  /*0370*/  F2I.TRUNC.NTZ R0, R0 ;  /* 0x0000000000007305 */ /* 0x000e64000020f100 */
[----:B------:R-:W-:-:S04]  /*0380*/  I2FP.F32.U32 R2, R14 ;  /* 0x0000000e00027245 */ /* 0x000fc80000201000 */
[----:B------:R-:W-:Y:S02]  /*0390*/  FSETP.GT.AND P0, PT, R15, R2, PT ;  /* 0x000000020f00720b */ /* 0x000fe40003f04000 */
[----:B---3--:R-:W-:Y:S02]  /*03a0*/  I2FP.F32.U32 R22, R22 ;  /* 0x0000001600167245 */ /* 0x008fe40000201000 */
[C---:B0-----:R-:W-:Y:S02]  /*03b0*/  IADD3 R14, P1, PT, R16.reuse, UR8, RZ ;  /* 0x00000008100e7c10 */ /* 0x041fe4000ff3e0ff */
[----:B------:R-:W-:Y:S01]  /*03c0*/  IADD3 R16, P2, PT, R16, UR10, RZ ;  /* 0x0000000a10107c10 */ /* 0x000fe2000ff5e0ff */
[----:B------:R0:W-:Y:S01]  /*03d0*/  STS.64 [UR4+0x8], R20 ;  /* 0x00000814ff007988 */ /* 0x0001e20008000a04 */
[C---:B------:R-:W-:Y:S02]  /*03e0*/  IADD3.X R15, PT, PT, R17.reuse, UR9, RZ, P1, !PT ;  /* 0x00000009110f7c10 */ /* 0x040fe40008ffe4ff */
[----:B------:R-:W-:Y:S01]  /*03f0*/  IADD3.X R17, PT, PT, R17, UR11, RZ, P2, !PT ;  /* 0x0000000b11117c10 */ /* 0x000fe200097fe4ff */
[----:B------:R0:W-:Y:S04]  /*0400*/  STS.64 [UR4+0x10], R18 ;  /* 0x00001012ff007988 */ /* 0x0001e80008000a04 */
[----:B------:R0:W-:Y:S04]  /*0410*/  STS [UR4+0x18], R22 ;  /* 0x00001816ff007988 */ /* 0x0001e80008000804 */
[----:B-1----:R0:W-:Y:S01]  /*0420*/  STS [UR4+0x4], R0 ;  /* 0x00000400ff007988 */ /* 0x0021e20008000804 */
[----:B------:R-:W-:Y:S05]  /*0430*/  @!P0 BRA `(.L_x_1) ;  /* 0x0000000000a08947 */ /* 0x000fea0003800000 */
[----:B0-----:R-:W2:Y:S01]  /*0440*/  LDG.E R0, desc[UR6][R14.64] ;  /* 0x000000060e007981 */ /* 0x001ea2000c1e1900 */
[----:B------:R-:W-:Y:S01]  /*0450*/  BSSY.RECONVERGENT B1, `(.L_x_2) ;  /* 0x000000e000017945 */ /* 0x000fe20003800200 */
[----:B--2---:R-:W-:-:S05]  /*0460*/  I2FP.F32.S32 R0, R0 ;  /* 0x0000000000007245 */ /* 0x004fca0000201400 */
[----:B------:R-:W-:-:S05]  /*0470*/  VIADD R2, R0, 0x1800000 ;  /* 0x0180000000027836 */ /* 0x000fca0000000000 */
[----:B------:R-:W-:-:S04]  /*0480*/  LOP3.LUT R2, R2, 0x7f800000, RZ, 0xc0, !PT ;  /* 0x7f80000002027812 */ /* 0x000fc800078ec0ff */
[----:B------:R-:W-:-:S13]  /*0490*/  ISETP.GT.U32.AND P0, PT, R2, 0x1ffffff, PT ;  /* 0x01ffffff0200780c */ /* 0x000fda0003f04070 */
[----:B------:R-:W-:Y:S05]  /*04a0*/  @P0 BRA `(.L_x_3) ;  /* 0x0000000000100947 */ /* 0x000fea0003800000 */
[----:B------:R-:W-:-:S07]  /*04b0*/  MOV R24, 0x4d0 ;  /* 0x000004d000187802 */ /* 0x000fce0000000f00 */
[----:B------:R-:W-:Y:S05]  /*04c0*/  CALL.REL.NOINC `($__internal_0_$__cuda_sm20_rcp_rn_f32_slowpath) ;  /* 0x0000000400c87944 */ /* 0x000fea0003c00000 */
[----:B------:R-:W-:Y:S01]  /*04d0*/  IMAD.MOV.U32 R19, RZ, RZ, R23 ;  /* 0x000000ffff137224 */ /* 0x000fe200078e0017 */
[----:B------:R-:W-:Y:S06]  /*04e0*/  BRA `(.L_x_4) ;  /* 0x0000000000107947 */ /* 0x000fec0003800000 */
.L_x_3:
[----:B------:R-:W0:Y:S02]  /*04f0*/  MUFU.RCP R19, R0 ;  /* 0x0000000000137308 */ /* 0x000e240000001000 */
[----:B0-----:R-:W-:-:S04]  /*0500*/  FFMA R2, R0, R19, -1 ;  /* 0xbf80000000027423 */ /* 0x001fc80000000013 */
[----:B------:R-:W-:-:S04]  /*0510*/  FADD.FTZ R2, -R2, -RZ ;  /* 0x800000ff02027221 */ /* 0x000fc80000010100 */
[----:B------:R-:W-:-:S07]  /*0520*/  FFMA R19, R19, R2, R19 ;  /* 0x0000000213137223 */ /* 0x000fce0000000013 */
.L_x_4:
[----:B------:R-:W-:Y:S05]  /*0530*/  BSYNC.RECONVERGENT B1 ;  /* 0x0000000000017941 */ /* 0x000fea0003800200 */
.L_x_2:
[----:B------:R-:W-:Y:S01]  /*0540*/  FADD R0, -R19, 1 ;  /* 0x3f80000013007421 */ /* 0x000fe20000000100 */
[----:B------:R-:W-:-:S04]  /*0550*/  FMUL R2, R20, R19 ;  /* 0x0000001314027220 */ /* 0x000fc80000400000 */
[----:B------:R-:W-:-:S04]  /*0560*/  FFMA R2, R21, R0, R2 ;  /* 0x0000000015027223 */ /* 0x000fc80000000002 */
[----:B------:R-:W0:Y:S02]  /*0570*/  F2I.U32.TRUNC.NTZ R21, R2 ;  /* 0x0000000200157305 */ /* 0x000e24000020f000 */
[----:B0-----:R-:W-:Y:S01]  /*0580*/  LOP3.LUT R22, R21, 0xff, RZ, 0xc0, !PT ;  /* 0x000000ff15167812 */ /* 0x001fe200078ec0ff */
[----:B------:R0:W-:Y:S05]  /*0590*/  STG.E.U8 desc[UR6][R8.64], R21 ;  /* 0x0000001508007986 */ /* 0x0001ea000c101106 */
[----:B------:R-:W1:Y:S02]  /*05a0*/  I2F.U16 R23, R22 ;  /* 0x0000001600177306 */ /* 0x000e640000101000 */
[----:B-1----:R-:W-:-:S06]  /*05b0*/  FADD R23, -R20, R23 ;  /* 0x0000001714177221 */ /* 0x002fcc0000000100 */
[----:B------:R-:W1:Y:S02]  /*05c0*/  F2I.TRUNC.NTZ R23, R23 ;  /* 0x0000001700177305 */ /* 0x000e64000020f100 */
[----:B-1----:R-:W-:-:S05]  /*05d0*/  IMAD R24, R23, R23, RZ ;  /* 0x0000001717187224 */ /* 0x002fca00078e02ff */
[----:B------:R-:W-:-:S05]  /*05e0*/  I2FP.F32.U32 R24, R24 ;  /* 0x0000001800187245 */ /* 0x000fca0000201000 */
[----:B------:R-:W-:-:S04]  /*05f0*/  FMUL R25, R24, R19 ;  /* 0x0000001318197220 */ /* 0x000fc80000400000 */
[----:B------:R-:W-:-:S06]  /*0600*/  FFMA R25, R18, R0, R25 ;  /* 0x0000000012197223 */ /* 0x000fcc0000000019 */
[----:B------:R-:W1:Y:S02]  /*0610*/  F2I.U32.TRUNC.NTZ R25, R25 ;  /* 0x0000001900197305 */ /* 0x000e64000020f000 */
[----:B-1----:R0:W-:Y:S04]  /*0620*/  STG.E.U8 desc[UR6][R10.64], R25 ;  /* 0x000000190a007986 */ /* 0x0021e8000c101106 */
[----:B------:R-:W2:Y:S01]  /*0630*/  LDG.E R0, desc[UR6][R14.64] ;  /* 0x000000060e007981 */ /* 0x000ea2000c1e1900 */
[----:B------:R-:W1:Y:S01]  /*0640*/  S2UR UR5, SR_CgaCtaId ;  /* 0x00000000000579c3 */ /* 0x000e620000008800 */
[----:B------:R-:W-:Y:S02]  /*0650*/  UMOV UR4, 0x400 ;  /* 0x0000040000047882 */ /* 0x000fe40000000000 */
[----:B-1----:R-:W-:Y:S01]  /*0660*/  ULEA UR4, UR5, UR4, 0x18 ;  /* 0x0000000405047291 */ /* 0x002fe2000f8ec0ff */
[----:B--2---:R-:W-:-:S05]  /*0670*/  VIADD R27, R0, 0x1 ;  /* 0x00000001001b7836 */ /* 0x004fca0000000000 */
[----:B------:R0:W-:Y:S04]  /*0680*/  STG.E desc[UR6][R14.64], R27 ;  /* 0x0000001b0e007986 */ /* 0x0001e8000c101906 */
[----:B------:R0:W5:Y:S04]  /*0690*/  LDG.E R23, desc[UR6][R16.64] ;  /* 0x0000000610177981 */ /* 0x000168000c1e1900 */
[----:B------:R0:W-:Y:S01]  /*06a0*/  STS [UR4], R19 ;  /* 0x00000013ff007988 */ /* 0x0001e20008000804 */
[----:B------:R-:W-:Y:S05]  /*06b0*/  BRA `(.L_x_5) ;  /* 0x0000000000cc7947 */ /* 0x000fea0003800000 */
.L_x_1:
[----:B0-----:R-:W-:Y:S02]  /*06c0*/  IMAD R0, R0, R0, RZ ;  /* 0x0000000000007224 */ /* 0x001fe400078e02ff */
[----:B------:R-:W-:-:S03]  /*06d0*/  FMUL R21, R22, 9 ;  /* 0x4110000016157820 */ /* 0x000fc60000400000 */
[----:B------:R-:W-:-:S04]  /*06e0*/  I2FP.F32.U32 R0, R0 ;  /* 0x0000000000007245 */ /* 0x000fc80000201000 */
[----:B------:R-:W-:-:S13]  /*06f0*/  FSETP.GT.AND P0, PT, R21, R0, PT ;  /* 0x000000001500720b */ /* 0x000fda0003f04000 */
[----:B------:R-:W-:Y:S05]  /*0700*/  @!P0 BRA `(.L_x_6) ;  /* 0x00000000009c8947 */ /* 0x000fea0003800000 */
[----:B------:R-:W2:Y:S01]  /*0710*/  LDG.E R0, desc[UR6][R16.64] ;  /* 0x0000000610007981 */ /* 0x000ea2000c1e1900 */
        /* <DEDUP_REMOVED lines=10> */
.L_x_8:
[----:B------:R-:W0:Y:S02]  /*07c0*/  MUFU.RCP R21, R0 ;  /* 0x0000000000157308 */ /* 0x000e240000001000 */
[----:B0-----:R-:W-:-:S04]  /*07d0*/  FFMA R2, R0, R21, -1 ;  /* 0xbf80000000027423 */ /* 0x001fc80000000015 */
[----:B------:R-:W-:-:S04]  /*07e0*/  FADD.FTZ R2, -R2, -RZ ;  /* 0x800000ff02027221 */ /* 0x000fc80000010100 */
[----:B------:R-:W-:-:S07]  /*07f0*/  FFMA R18, R21, R2, R21 ;  /* 0x0000000215127223 */ /* 0x000fce0000000015 */
.L_x_9:
[----:B------:R-:W-:Y:S05]  /*0800*/  BSYNC.RECONVERGENT B1 ;  /* 0x0000000000017941 */ /* 0x000fea0003800200 */
.L_x_7:
[----:B------:R-:W-:Y:S01]  /*0810*/  FADD R0, -R18, 1 ;  /* 0x3f80000012007421 */ /* 0x000fe20000000100 */
[----:B------:R-:W-:-:S04]  /*0820*/  FMUL R2, R20, R18 ;  /* 0x0000001214027220 */ /* 0x000fc80000400000 */
[----:B------:R-:W-:-:S04]  /*0830*/  FFMA R2, R19, R0, R2 ;  /* 0x0000000013027223 */ /* 0x000fc80000000002 */
[----:B------:R-:W0:Y:S02]  /*0840*/  F2I.U32.TRUNC.NTZ R21, R2 ;  /* 0x0000000200157305 */ /* 0x000e24000020f000 */
[----:B0-----:R-:W-:Y:S01]  /*0850*/  LOP3.LUT R23, R21, 0xff, RZ, 0xc0, !PT ;  /* 0x000000ff15177812 */ /* 0x001fe200078ec0ff */
[----:B------:R1:W-:Y:S05]  /*0860*/  STG.E.U8 desc[UR6][R6.64], R21 ;  /* 0x0000001506007986 */ /* 0x0003ea000c101106 */
[----:B------:R-:W0:Y:S02]  /*0870*/  I2F.U16 R23, R23 ;  /* 0x0000001700177306 */ /* 0x000e240000101000 */
[----:B0-----:R-:W-:-:S06]  /*0880*/  FADD R19, -R20, R23 ;  /* 0x0000001714137221 */ /* 0x001fcc0000000100 */
[----:B------:R-:W0:Y:S02]  /*0890*/  F2I.TRUNC.NTZ R19, R19 ;  /* 0x0000001300137305 */ /* 0x000e24000020f100 */
[----:B0-----:R-:W-:-:S05]  /*08a0*/  IMAD R24, R19, R19, RZ ;  /* 0x0000001313187224 */ /* 0x001fca00078e02ff */
[----:B------:R-:W-:-:S05]  /*08b0*/  I2FP.F32.U32 R25, R24 ;  /* 0x0000001800197245 */ /* 0x000fca0000201000 */
[----:B------:R-:W-:-:S04]  /*08c0*/  FMUL R25, R25, R18 ;  /* 0x0000001219197220 */ /* 0x000fc80000400000 */
[----:B------:R-:W-:-:S06]  /*08d0*/  FFMA R25, R22, R0, R25 ;  /* 0x0000000016197223 */ /* 0x000fcc0000000019 */
[----:B------:R-:W0:Y:S02]  /*08e0*/  F2I.U32.TRUNC.NTZ R25, R25 ;  /* 0x0000001900197305 */ /* 0x000e24000020f000 */
[----:B0-----:R1:W-:Y:S04]  /*08f0*/  STG.E.U8 desc[UR6][R12.64], R25 ;  /* 0x000000190c007986 */ /* 0x0013e8000c101106 */
[----:B------:R-:W2:Y:S01]  /*0900*/  LDG.E R0, desc[UR6][R16.64] ;  /* 0x0000000610007981 */ /* 0x000ea2000c1e1900 */
[----:B------:R-:W0:Y:S01]  /*0910*/  S2UR UR5, SR_CgaCtaId ;  /* 0x00000000000579c3 */ /* 0x000e220000008800 */
[----:B------:R-:W-:Y:S02]  /*0920*/  UMOV UR4, 0x400 ;  /* 0x0000040000047882 */ /* 0x000fe40000000000 */
[----:B0-----:R-:W-:-:S09]  /*0930*/  ULEA UR4, UR5, UR4, 0x18 ;  /* 0x0000000405047291 */ /* 0x001fd2000f8ec0ff */
[----:B------:R1:W-:Y:S01]  /*0940*/  STS.64 [UR4], R18 ;  /* 0x00000012ff007988 */ /* 0x0003e20008000a04 */
[----:B--2---:R-:W-:-:S05]  /*0950*/  VIADD R23, R0, 0x1 ;  /* 0x0000000100177836 */ /* 0x004fca0000000000 */
[----:B------:R1:W-:Y:S01]  /*0960*/  STG.E desc[UR6][R16.64], R23 ;  /* 0x0000001710007986 */ /* 0x0003e2000c101906 */
[----:B------:R-:W-:Y:S05]  /*0970*/  BRA `(.L_x_5) ;  /* 0x00000000001c7947 */ /* 0x000fea0003800000 */
.L_x_6:
[----:B------:R-:W0:Y:S01]  /*0980*/  F2I.U32.TRUNC.NTZ R19, R20 ;  /* 0x0000001400137305 */ /* 0x000e22000020f000 */
[----:B------:R-:W-:Y:S02]  /*0990*/  IMAD.MOV.U32 R0, RZ, RZ, 0xff ;  /* 0x000000ffff007424 */ /* 0x000fe400078e00ff */
[----:B------:R-:W-:Y:S02]  /*09a0*/  IMAD.MOV.U32 R21, RZ, RZ, 0x1 ;  /* 0x00000001ff157424 */ /* 0x000fe400078e00ff */
[----:B------:R-:W-:Y:S01]  /*09b0*/  IMAD.MOV.U32 R23, RZ, RZ, 0x1 ;  /* 0x00000001ff177424 */ /* 0x000fe200078e00ff */
[----:B0-----:R2:W-:Y:S04]  /*09c0*/  STG.E.U8 desc[UR6][R6.64], R19 ;  /* 0x0000001306007986 */ /* 0x0015e8000c101106 */
[----:B------:R2:W-:Y:S04]  /*09d0*/  STG.E.U8 desc[UR6][R12.64], R0 ;  /* 0x000000000c007986 */ /* 0x0005e8000c101106 */
[----:B------:R2:W-:Y:S02]  /*09e0*/  STG.E desc[UR6][R16.64], R21 ;  /* 0x0000001510007986 */ /* 0x0005e4000c101906 */
.L_x_5:
[----:B------:R-:W-:Y:S05]  /*09f0*/  BSYNC.RECONVERGENT B0 ;  /* 0x0000000000007941 */ /* 0x000fea0003800200 */
.L_x_0:
[----:B--2---:R-:W2:Y:S02]  /*0a00*/  LDG.E R0, desc[UR6][R14.64] ;  /* 0x000000060e007981 */ /* 0x004ea4000c1e1900 */
[----:B--2--5:R-:W-:-:S13]  /*0a10*/  ISETP.GT.AND P0, PT, R23, R0, PT ;  /* 0x000000001700720c */ /* 0x024fda0003f04270 */
[----:B01----:R-:W2:Y:S04]  /*0a20*/  @P0 LDG.E.U8 R19, desc[UR6][R6.64] ;  /* 0x0000000606130981 */ /* 0x003ea8000c1e1100 */
[----:B--2---:R0:W-:Y:S04]  /*0a30*/  @P0 STG.E.U8 desc[UR6][R8.64], R19 ;  /* 0x0000001308000986 */ /* 0x0041e8000c101106 */
[----:B------:R-:W2:Y:S01]  /*0a40*/  @P0 LDG.E.U8 R21, desc[UR6][R12.64] ;  /* 0x000000060c150981 */ /* 0x000ea2000c1e1100 */
[----:B------:R-:W1:Y:S01]  /*0a50*/  @P0 F2I.U32.TRUNC.NTZ R25, R20 ;  /* 0x0000001400190305 */ /* 0x000e62000020f000 */
[----:B------:R-:W-:-:S02]  /*0a60*/  IMAD.MOV.U32 R18, RZ, RZ, 0xff ;  /* 0x000000ffff127424 */ /* 0x000fc400078e00ff */
[----:B--2---:R2:W-:Y:S04]  /*0a70*/  @P0 STG.E.U8 desc[UR6][R10.64], R21 ;  /* 0x000000150a000986 */ /* 0x0045e8000c101106 */
[----:B------:R-:W3:Y:S01]  /*0a80*/  @P0 LDG.E R23, desc[UR6][R16.64] ;  /* 0x0000000610170981 */ /* 0x000ee2000c1e1900 */
[----:B------:R-:W-:-:S03]  /*0a90*/  @P0 MOV R27, 0x1 ;  /* 0x00000001001b0802 */ /* 0x000fc60000000f00 */
[----:B---3--:R3:W-:Y:S04]  /*0aa0*/  @P0 STG.E desc[UR6][R14.64], R23 ;  /* 0x000000170e000986 */ /* 0x0087e8000c101906 */
[----:B-1----:R3:W-:Y:S04]  /*0ab0*/  @P0 STG.E.U8 desc[UR6][R6.64], R25 ;  /* 0x0000001906000986 */ /* 0x0027e8000c101106 */
[----:B------:R3:W-:Y:S04]  /*0ac0*/  @P0 STG.E.U8 desc[UR6][R12.64], R18 ;  /* 0x000000120c000986 */ /* 0x0007e8000c101106 */
[----:B------:R3:W-:Y:S04]  /*0ad0*/  @P0 STG.E desc[UR6][R16.64], R27 ;  /* 0x0000001b10000986 */ /* 0x0007e8000c101906 */
[----:B0-----:R-:W2:Y:S02]  /*0ae0*/  LDG.E.U8 R8, desc[UR6][R8.64] ;  /* 0x0000000608087981 */ /* 0x001ea4000c1e1100 */
[----:B--2---:R-:W-:-:S05]  /*0af0*/  I2FP.F32.U32 R11, R8 ;  /* 0x00000008000b7245 */ /* 0x004fca0000201000 */
[----:B------:R-:W-:-:S06]  /*0b00*/  FADD R0, R20, -R11 ;  /* 0x8000000b14007221 */ /* 0x000fcc0000000000 */
[----:B------:R-:W0:Y:S02]  /*0b10*/  F2I.TRUNC.NTZ R0, R0 ;  /* 0x0000000000007305 */ /* 0x000e24000020f100 */
[----:B0-----:R-:W-:-:S05]  /*0b20*/  IMAD R2, R0, R0, RZ ;  /* 0x0000000000027224 */ /* 0x001fca00078e02ff */
[----:B------:R-:W-:-:S13]  /*0b30*/  ISETP.GT.U32.AND P0, PT, R2, 0x3c, PT ;  /* 0x0000003c0200780c */ /* 0x000fda0003f04070 */
[----:B------:R-:W0:Y:S02]  /*0b40*/  @!P0 LDC.64 R10, c[0x0][0x3a8] ;  /* 0x0000ea00ff0a8b82 */ /* 0x000e240000000a00 */
[----:B0-----:R-:W-:-:S05]  /*0b50*/  @!P0 IADD3 R10, P1, PT, R4, R10, RZ ;  /* 0x0000000a040a8210 */ /* 0x001fca0007f3e0ff */
[----:B------:R-:W-:-:S05]  /*0b60*/  @!P0 IMAD.X R11, R3, 0x1, R11, P1 ;  /* 0x00000001030b8824 */ /* 0x000fca00008e060b */
[----:B------:R3:W-:Y:S01]  /*0b70*/  @!P0 STG.E.U8 desc[UR6][R10.64], RZ ;  /* 0x000000ff0a008986 */ /* 0x0007e2000c101106 */
[----:B------:R-:W-:Y:S05]  /*0b80*/  @!P0 EXIT ;  /* 0x000000000000894d */ /* 0x000fea0003800000 */
[----:B------:R-:W0:Y:S01]  /*0b90*/  LDCU.64 UR4, c[0x0][0x3a8] ;  /* 0x00007500ff0477ac */ /* 0x000e220008000a00 */
[----:B------:R-:W-:Y:S01]  /*0ba0*/  IMAD.MOV.U32 R2, RZ, RZ, 0xff ;  /* 0x000000ffff027424 */ /* 0x000fe200078e00ff */
[----:B0-----:R-:W-:-:S04]  /*0bb0*/  IADD3 R4, P0, PT, R4, UR4, RZ ;  /* 0x0000000404047c10 */ /* 0x001fc8000ff1e0ff */
[----:B------:R-:W-:-:S05]  /*0bc0*/  IADD3.X R5, PT, PT, R3, UR5, RZ, P0, !PT ;  /* 0x0000000503057c10 */ /* 0x000fca00087fe4ff */
[----:B------:R-:W-:Y:S01]  /*0bd0*/  STG.E.U8 desc[UR6][R4.64], R2 ;  /* 0x0000000204007986 */ /* 0x000fe2000c101106 */
[----:B------:R-:W-:Y:S05]  /*0be0*/  EXIT ;  /* 0x000000000000794d */ /* 0x000fea0003800000 */
        .weak           $__internal_0_$__cuda_sm20_rcp_rn_f32_slowpath
        .type           $__internal_0_$__cuda_sm20_rcp_rn_f32_slowpath,@function
        .size           $__internal_0_$__cuda_sm20_rcp_rn_f32_slowpath,(.L_x_15 - $__internal_0_$__cuda_sm20_rcp_rn_f32_slowpath)
$__internal_0_$__cuda_sm20_rcp_rn_f32_slowpath:
[----:B------:R-:W-:Y:S01]  /*0bf0*/  IMAD.SHL.U32 R2, R0, 0x2, RZ ;  /* 0x0000000200027824 */ /* 0x000fe200078e00ff */
[----:B------:R-:W-:Y:S04]  /*0c00*/  BSSY.RECONVERGENT B2, `(.L_x_10) ;  /* 0x0000030000027945 */ /* 0x000fe80003800200 */
[----:B------:R-:W-:-:S04]  /*0c10*/  SHF.R.U32.HI R2, RZ, 0x18, R2 ;  /* 0x00000018ff027819 */ /* 0x000fc80000011602 */
[----:B------:R-:W-:-:S13]  /*0c20*/  ISETP.NE.U32.AND P0, PT, R2, RZ, PT ;  /* 0x000000ff0200720c */ /* 0x000fda0003f05070 */
[----:B------:R-:W-:Y:S05]  /*0c30*/  @P0 BRA `(.L_x_11) ;  /* 0x0000000000280947 */ /* 0x000fea0003800000 */
[----:B------:R-:W-:-:S05]  /*0c40*/  IMAD.SHL.U32 R2, R0, 0x2, RZ ;  /* 0x0000000200027824 */ /* 0x000fca00078e00ff */
[----:B------:R-:W-:-:S13]  /*0c50*/  ISETP.NE.AND P0, PT, R2, RZ, PT ;  /* 0x000000ff0200720c */ /* 0x000fda0003f05270 */
[----:B------:R-:W-:Y:S01]  /*0c60*/  @P0 FFMA R25, R0, 1.84467440737095516160e+19, RZ ;  /* 0x5f80000000190823 */ /* 0x000fe200000000ff */
[----:B------:R-:W-:Y:S08]  /*0c70*/  @!P0 MUFU.RCP R23, R0 ;  /* 0x0000000000178308 */ /* 0x000ff00000001000 */
[----:B------:R-:W0:Y:S02]  /*0c80*/  @P0 MUFU.RCP R2, R25 ;  /* 0x0000001900020308 */ /* 0x000e240000001000 */
[----:B0-----:R-:W-:-:S04]  /*0c90*/  @P0 FFMA R26, R25, R2, -1 ;  /* 0xbf800000191a0423 */ /* 0x001fc80000000002 */
[----:B------:R-:W-:-:S04]  /*0ca0*/  @P0 FADD.FTZ R27, -R26, -RZ ;  /* 0x800000ff1a1b0221 */ /* 0x000fc80000010100 */
[----:B------:R-:W-:-:S04]  /*0cb0*/  @P0 FFMA R2, R2, R27, R2 ;  /* 0x0000001b02020223 */ /* 0x000fc80000000002 */
[----:B------:R-:W-:Y:S01]  /*0cc0*/  @P0 FFMA R23, R2, 1.84467440737095516160e+19, RZ ;  /* 0x5f80000002170823 */ /* 0x000fe200000000ff */
[----:B------:R-:W-:Y:S06]  /*0cd0*/  BRA `(.L_x_12) ;  /* 0x0000000000887947 */ /* 0x000fec0003800000 */
.L_x_11:
[----:B------:R-:W-:-:S05]  /*0ce0*/  VIADD R23, R2, 0xffffff03 ;  /* 0xffffff0302177836 */ /* 0x000fca0000000000 */
[----:B------:R-:W-:-:S13]  /*0cf0*/  ISETP.GT.U32.AND P0, PT, R23, 0x1, PT ;  /* 0x000000011700780c */ /* 0x000fda0003f04070 */
[----:B------:R-:W-:Y:S05]  /*0d00*/  @P0 BRA `(.L_x_13) ;  /* 0x0000000000780947 */ /* 0x000fea0003800000 */
[----:B------:R-:W-:-:S04]  /*0d10*/  LOP3.LUT R25, R0, 0x7fffff, RZ, 0xc0, !PT ;  /* 0x007fffff00197812 */ /* 0x000fc800078ec0ff */
[----:B------:R-:W-:-:S04]  /*0d20*/  LOP3.LUT R27, R25, 0x3f800000, RZ, 0xfc, !PT ;  /* 0x3f800000191b7812 */ /* 0x000fc800078efcff */
[----:B------:R-:W0:Y:S02]  /*0d30*/  MUFU.RCP R26, R27 ;  /* 0x0000001b001a7308 */ /* 0x000e240000001000 */
[----:B0-----:R-:W-:-:S04]  /*0d40*/  FFMA R25, R27, R26, -1 ;  /* 0xbf8000001b197423 */ /* 0x001fc8000000001a */
[----:B------:R-:W-:-:S04]  /*0d50*/  FADD.FTZ R29, -R25, -RZ ;  /* 0x800000ff191d7221 */ /* 0x000fc80000010100 */
[CCC-:B------:R-:W-:Y:S01]  /*0d60*/  FFMA.RM R25, R26.reuse, R29.reuse, R26.reuse ;  /* 0x0000001d1a197223 */ /* 0x1c0fe2000000401a */
[----:B------:R-:W-:Y:S01]  /*0d70*/  FFMA.RP R28, R26, R29, R26 ;  /* 0x0000001d1a1c7223 */ /* 0x000fe2000000801a */
[----:B------:R-:W-:-:S03]  /*0d80*/  IMAD.MOV.U32 R29, RZ, RZ, 0x3 ;  /* 0x00000003ff1d7424 */ /* 0x000fc600078e00ff */
[C---:B------:R-:W-:Y:S02]  /*0d90*/  LOP3.LUT R26, R25.reuse, 0x7fffff, RZ, 0xc0, !PT ;  /* 0x007fffff191a7812 */ /* 0x040fe400078ec0ff */
[----:B------:R-:W-:Y:S02]  /*0da0*/  FSETP.NEU.FTZ.AND P0, PT, R25, R28, PT ;  /* 0x0000001c1900720b */ /* 0x000fe40003f1d000 */
[----:B------:R-:W-:Y:S02]  /*0db0*/  SHF.L.U32 R29, R29, R23, RZ ;  /* 0x000000171d1d7219 */ /* 0x000fe400000006ff */
[----:B------:R-:W-:Y:S02]  /*0dc0*/  LOP3.LUT R26, R26, 0x800000, RZ, 0xfc, !PT ;  /* 0x008000001a1a7812 */ /* 0x000fe400078efcff */
[----:B------:R-:W-:Y:S02]  /*0dd0*/  SEL R25, RZ, 0xffffffff, !P0 ;  /* 0xffffffffff197807 */ /* 0x000fe40004000000 */
[----:B------:R-:W-:-:S02]  /*0de0*/  LOP3.LUT R28, R29, R26, RZ, 0xc0, !PT ;  /* 0x0000001a1d1c7212 */ /* 0x000fc400078ec0ff */
[----:B------:R-:W-:Y:S02]  /*0df0*/  IADD3 R25, PT, PT, -R25, RZ, RZ ;  /* 0x000000ff19197210 */ /* 0x000fe40007ffe1ff */
[-C--:B------:R-:W-:Y:S02]  /*0e00*/  SHF.R.U32.HI R28, RZ, R23.reuse, R28 ;  /* 0x00000017ff1c7219 */ /* 0x080fe4000001161c */
[----:B------:R-:W-:Y:S02]  /*0e10*/  LOP3.LUT P1, RZ, R25, R23, R26, 0xf8, !PT ;  /* 0x0000001719ff7212 */ /* 0x000fe4000782f81a */
[C---:B------:R-:W-:Y:S02]  /*0e20*/  LOP3.LUT P0, RZ, R28.reuse, 0x1, RZ, 0xc0, !PT ;  /* 0x000000011cff7812 */ /* 0x040fe4000780c0ff */
[----:B------:R-:W-:-:S04]  /*0e30*/  LOP3.LUT P2, RZ, R28, 0x2, RZ, 0xc0, !PT ;  /* 0x000000021cff7812 */ /* 0x000fc8000784c0ff */
[----:B------:R-:W-:Y:S02]  /*0e40*/  PLOP3.LUT P0, PT, P0, P1, P2, 0xe0, 0x0 ;  /* 0x000000000000781c */ /* 0x000fe40000703c20 */
[----:B------:R-:W-:Y:S02]  /*0e50*/  LOP3.LUT P1, RZ, R0, 0x7fffff, RZ, 0xc0, !PT ;  /* 0x007fffff00ff7812 */ /* 0x000fe4000782c0ff */
[----:B------:R-:W-:-:S05]  /*0e60*/  SEL R23, RZ, 0x1, !P0 ;  /* 0x00000001ff177807 */ /* 0x000fca0004000000 */
[----:B------:R-:W-:-:S05]  /*0e70*/  IMAD.MOV R23, RZ, RZ, -R23 ;  /* 0x000000ffff177224 */ /* 0x000fca00078e0a17 */
[----:B------:R-:W-:Y:S01]  /*0e80*/  ISETP.GE.AND P0, PT, R23, RZ, PT ;  /* 0x000000ff1700720c */ /* 0x000fe20003f06270 */
[----:B------:R-:W-:-:S05]  /*0e90*/  VIADD R23, R2, 0xffffff04 ;  /* 0xffffff0402177836 */ /* 0x000fca0000000000 */
[----:B------:R-:W-:-:S07]  /*0ea0*/  SHF.R.U32.HI R23, RZ, R23, R26 ;  /* 0x00000017ff177219 */ /* 0x000fce000001161a */
[----:B------:R-:W-:-:S04]  /*0eb0*/  @!P0 VIADD R23, R23, 0x1 ;  /* 0x0000000117178836 */ /* 0x000fc80000000000 */
[----:B------:R-:W-:-:S05]  /*0ec0*/  @!P1 IMAD.SHL.U32 R23, R23, 0x2, RZ ;  /* 0x0000000217179824 */ /* 0x000fca00078e00ff */
[----:B------:R-:W-:Y:S01]  /*0ed0*/  LOP3.LUT R23, R23, 0x80000000, R0, 0xf8, !PT ;  /* 0x8000000017177812 */ /* 0x000fe200078ef800 */
[----:B------:R-:W-:Y:S06]  /*0ee0*/  BRA `(.L_x_12) ;  /* 0x0000000000047947 */ /* 0x000fec0003800000 */
.L_x_13:
[----:B------:R0:W1:Y:S02]  /*0ef0*/  MUFU.RCP R23, R0 ;  /* 0x0000000000177308 */ /* 0x0000640000001000 */
.L_x_12:
[----:B------:R-:W-:Y:S05]  /*0f00*/  BSYNC.RECONVERGENT B2 ;  /* 0x0000000000027941 */ /* 0x000fea0003800200 */
.L_x_10:
[----:B------:R-:W-:-:S04]  /*0f10*/  IMAD.MOV.U32 R25, RZ, RZ, 0x0 ;  /* 0x00000000ff197424 */ /* 0x000fc800078e00ff */
[----:B01----:R-:W-:Y:S05]  /*0f20*/  RET.REL.NODEC R24 `(_Z26gaussian_background_kernelPhS_S_S_S_S_PiS0_ii) ;  /* 0xfffffff018347950 */ /* 0x003fea0003c3ffff */
.L_x_14:
[----:B------:R-:W-:-:S00]  /*0f30*/  BRA `(.L_x_14) ;  /* 0xfffffffc00fc7947 */ /* 0x000fc0000383ffff */
[----:B------:R-:W-:-:S00]  /*0f40*/  NOP ;  /* 0x0000000000007918 */ /* 0x000fc00000000000 */
        /* <DEDUP_REMOVED lines=11> */
.L_x_15:


//--------------------- .nv.shared._Z26gaussian_background_kernelPhS_S_S_S_S_PiS0_ii --------------------------
	.section	.nv.shared._Z26gaussian_background_kernelPhS_S_S_S_S_PiS0_ii,"aw",@nobits
	.sectionflags	@""
	.align	4
.nv.shared._Z26gaussian_background_kernelPhS_S_S_S_S_PiS0_ii:
	.zero		1052


//--------------------- .nv.shared.reserved.0     --------------------------
	.section	.nv.shared.reserved.0,"aw",@nobits
	.weak		__nv_reservedSMEM_offset_0_alias
	.size		__nv_reservedSMEM_offset_0_alias, 0, 64
	.other		__nv_reservedSMEM_offset_0_alias,@"STO_CUDA_RESERVED_SHARED STV_DEFAULT"
__nv_reservedSMEM_offset_0_alias:
	.zero		0
	.zero		64


//--------------------- .nv.constant0._Z26gaussian_background_kernelPhS_S_S_S_S_PiS0_ii --------------------------
	.section	.nv.constant0._Z26gaussian_background_kernelPhS_S_S_S_S_PiS0_ii,"a",@progbits
	.sectionflags	@""
	.align	4
.nv.constant0._Z26gaussian_background_kernelPhS_S_S_S_S_PiS0_ii:
	.zero		968


//--------------------- SYMBOLS --------------------------

	.type		.nv.reservedSmem.offset0,@object
	.size		.nv.reservedSmem.offset0,0x4
	.type		.nv.reservedSmem.cap,@object
	.size		.nv.reservedSmem.cap,0x4
